//
// Generated by NVIDIA NVVM Compiler
//
// Compiler Build ID: CL-36424714
// Cuda compilation tools, release 13.0, V13.0.88
// Based on NVVM 20.0.0
//

.version 9.0
.target sm_100
.address_size 64

	// .globl	_Z7replacePiS_ii

.visible .entry _Z7replacePiS_ii(
	.param .u64 .ptr .align 1 _Z7replacePiS_ii_param_0,
	.param .u64 .ptr .align 1 _Z7replacePiS_ii_param_1,
	.param .u32 _Z7replacePiS_ii_param_2,
	.param .u32 _Z7replacePiS_ii_param_3
)
{
	.reg .pred 	%p<18>;
	.reg .b32 	%r<110>;
	.reg .b64 	%rd<9>;

	ld.param.u64 	%rd1, [_Z7replacePiS_ii_param_0];
	ld.param.u64 	%rd2, [_Z7replacePiS_ii_param_1];
	ld.param.u32 	%r32, [_Z7replacePiS_ii_param_2];
	ld.param.u32 	%r33, [_Z7replacePiS_ii_param_3];
	mov.u32 	%r34, %ctaid.y;
	mov.u32 	%r35, %ntid.y;
	mov.u32 	%r36, %tid.y;
	mad.lo.s32 	%r1, %r34, %r35, %r36;
	mov.u32 	%r37, %ctaid.x;
	mov.u32 	%r38, %ntid.x;
	mov.u32 	%r39, %tid.x;
	mad.lo.s32 	%r2, %r37, %r38, %r39;
	setp.ge.s32 	%p1, %r1, %r32;
	setp.ge.s32 	%p2, %r2, %r33;
	or.pred  	%p3, %p1, %p2;
	@%p3 bra 	$L__BB0_13;
	cvta.to.global.u64 	%rd3, %rd1;
	mad.lo.s32 	%r3, %r33, %r1, %r2;
	mul.wide.s32 	%rd4, %r3, 4;
	add.s64 	%rd5, %rd3, %rd4;
	ld.global.u32 	%r109, [%rd5];
	setp.eq.s32 	%p4, %r1, 0;
	add.s32 	%r40, %r32, -1;
	setp.eq.s32 	%p5, %r1, %r40;
	or.pred  	%p6, %p4, %p5;
	setp.eq.s32 	%p7, %r2, 0;
	or.pred  	%p8, %p7, %p6;
	add.s32 	%r41, %r33, -1;
	setp.eq.s32 	%p9, %r2, %r41;
	or.pred  	%p10, %p8, %p9;
	@%p10 bra 	$L__BB0_12;
	setp.lt.s32 	%p11, %r109, 1;
	mov.b32 	%r105, 0;
	mov.u32 	%r97, %r105;
	@%p11 bra 	$L__BB0_5;
	mov.b32 	%r97, 0;
	mov.u32 	%r105, %r97;
$L__BB0_4:
	mul.lo.s32 	%r44, %r105, 10;
	not.b32 	%r45, %r109;
	and.b32  	%r46, %r45, 1;
	or.b32  	%r105, %r44, %r46;
	shr.u32 	%r13, %r109, 1;
	add.s32 	%r97, %r97, 1;
	setp.lt.u32 	%p12, %r109, 2;
	mov.u32 	%r109, %r13;
	@%p12 bra 	$L__BB0_5;
	bra.uni 	$L__BB0_4;
$L__BB0_5:
	setp.eq.s32 	%p13, %r97, 0;
	mov.b32 	%r109, 0;
	@%p13 bra 	$L__BB0_12;
	and.b32  	%r7, %r97, 3;
	setp.lt.u32 	%p14, %r97, 4;
	mov.b32 	%r109, 0;
	@%p14 bra 	$L__BB0_9;
	and.b32  	%r51, %r97, -4;
	neg.s32 	%r100, %r51;
	mov.b32 	%r109, 0;
$L__BB0_8:
	mul.hi.s32 	%r52, %r105, 1717986919;
	shr.u32 	%r53, %r52, 31;
	shr.s32 	%r54, %r52, 2;
	add.s32 	%r55, %r54, %r53;
	mul.lo.s32 	%r56, %r55, 10;
	sub.s32 	%r57, %r105, %r56;
	mad.lo.s32 	%r58, %r109, 10, %r57;
	mul.hi.s32 	%r59, %r55, 1717986919;
	shr.u32 	%r60, %r59, 31;
	shr.s32 	%r61, %r59, 2;
	add.s32 	%r62, %r61, %r60;
	mul.lo.s32 	%r63, %r62, 10;
	sub.s32 	%r64, %r55, %r63;
	mad.lo.s32 	%r65, %r58, 10, %r64;
	mul.hi.s32 	%r66, %r105, 1374389535;
	shr.u32 	%r67, %r66, 31;
	shr.s32 	%r68, %r66, 5;
	add.s32 	%r69, %r68, %r67;
	mul.hi.s32 	%r70, %r69, 1717986919;
	shr.u32 	%r71, %r70, 31;
	shr.s32 	%r72, %r70, 2;
	add.s32 	%r73, %r72, %r71;
	mul.lo.s32 	%r74, %r73, 10;
	sub.s32 	%r75, %r69, %r74;
	mad.lo.s32 	%r76, %r65, 10, %r75;
	mul.hi.s32 	%r77, %r105, 274877907;
	shr.u32 	%r78, %r77, 31;
	shr.s32 	%r79, %r77, 6;
	add.s32 	%r80, %r79, %r78;
	mul.hi.s32 	%r81, %r80, 1717986919;
	shr.u32 	%r82, %r81, 31;
	shr.s32 	%r83, %r81, 2;
	add.s32 	%r84, %r83, %r82;
	mul.lo.s32 	%r85, %r84, 10;
	sub.s32 	%r86, %r80, %r85;
	mad.lo.s32 	%r109, %r76, 10, %r86;
	mul.hi.s32 	%r87, %r105, 1759218605;
	shr.u32 	%r88, %r87, 31;
	shr.s32 	%r89, %r87, 12;
	add.s32 	%r105, %r89, %r88;
	add.s32 	%r100, %r100, 4;
	setp.ne.s32 	%p15, %r100, 0;
	@%p15 bra 	$L__BB0_8;
$L__BB0_9:
	setp.eq.s32 	%p16, %r7, 0;
	@%p16 bra 	$L__BB0_12;
	neg.s32 	%r106, %r7;
$L__BB0_11:
	.pragma "nounroll";
	mul.hi.s32 	%r90, %r105, 1717986919;
	shr.u32 	%r91, %r90, 31;
	shr.s32 	%r92, %r90, 2;
	add.s32 	%r29, %r92, %r91;
	mul.lo.s32 	%r93, %r29, 10;
	sub.s32 	%r94, %r105, %r93;
	mad.lo.s32 	%r109, %r109, 10, %r94;
	add.s32 	%r106, %r106, 1;
	setp.ne.s32 	%p17, %r106, 0;
	mov.u32 	%r105, %r29;
	@%p17 bra 	$L__BB0_11;
$L__BB0_12:
	cvta.to.global.u64 	%rd6, %rd2;
	add.s64 	%rd8, %rd6, %rd4;
	st.global.u32 	[%rd8], %r109;
$L__BB0_13:
	ret;

}


// ===== COMPILED SASS (sm_100) =====

	.target	sm_100

	.elftype	@"ET_EXEC"


//--------------------- .note.nv.tkinfo           --------------------------
	.section	.note.nv.tkinfo,"",@"SHT_NOTE"
	.sectionflags	@"SHF_NOTE_NV_TKINFO"
	.tkinfo
        /*0018*/ 	.word	0x00000002
        /*0030*/ 	.string	""
        /*0030*/ 	.string	"ptxas"
        /*0030*/ 	.string	"Cuda compilation tools, release 13.0, V13.0.88"
        /*0030*/ 	.string	"Build cuda_13.0.r13.0/compiler.36424714_0"
        /*0030*/ 	.string	"-arch sm_100 -m 64 "



//--------------------- .note.nv.cuinfo           --------------------------
	.section	.note.nv.cuinfo,"",@"SHT_NOTE"
	.sectionflags	@"SHF_NOTE_NV_CUINFO"
        /*0018*/ 	.short	0x0002
        /*001a*/ 	.short	0x0064
        /*001c*/ 	.short	0x0082
	.zero		2


//--------------------- .nv.info                  --------------------------
	.section	.nv.info,"",@"SHT_CUDA_INFO"
	.align	4


	//----- nvinfo : EIATTR_REGCOUNT
	.align		4
        /*0000*/ 	.byte	0x04, 0x2f
        /*0002*/ 	.short	(.L_1 - .L_0)
	.align		4
.L_0:
        /*0004*/ 	.word	index@(_Z7replacePiS_ii)
        /*0008*/ 	.word	0x00000011


	//----- nvinfo : EIATTR_FRAME_SIZE
	.align		4
.L_1:
        /*000c*/ 	.byte	0x04, 0x11
        /*000e*/ 	.short	(.L_3 - .L_2)
	.align		4
.L_2:
        /*0010*/ 	.word	index@(_Z7replacePiS_ii)
        /*0014*/ 	.word	0x00000000


	//----- nvinfo : EIATTR_MIN_STACK_SIZE
	.align		4
.L_3:
        /*0018*/ 	.byte	0x04, 0x12
        /*001a*/ 	.short	(.L_5 - .L_4)
	.align		4
.L_4:
        /*001c*/ 	.word	index@(_Z7replacePiS_ii)
        /*0020*/ 	.word	0x00000000
.L_5:


//--------------------- .nv.compat                --------------------------
	.section	.nv.compat,"",@"SHT_CUDA_COMPAT_INFO"
	.align	4
        /*0000*/ 	.byte	0x02, 0x09, 0x00, 0x00, 0x02, 0x02, 0x01, 0x00, 0x02, 0x05, 0x05, 0x00, 0x03, 0x07, 0x01, 0x01
        /*0010*/ 	.byte	0x02, 0x03, 0x00, 0x00, 0x02, 0x06, 0x01, 0x00, 0x04, 0x0b, 0x08, 0x00, 0x09, 0x00, 0x00, 0x00
        /*0020*/ 	.byte	0x00, 0x00, 0x00, 0x00


//--------------------- .nv.info._Z7replacePiS_ii --------------------------
	.section	.nv.info._Z7replacePiS_ii,"",@"SHT_CUDA_INFO"
	.sectionflags	@""
	.align	4


	//----- nvinfo : EIATTR_CUDA_API_VERSION
	.align		4
        /*0000*/ 	.byte	0x04, 0x37
        /*0002*/ 	.short	(.L_7 - .L_6)
.L_6:
        /*0004*/ 	.word	0x00000082


	//----- nvinfo : EIATTR_KPARAM_INFO
	.align		4
.L_7:
        /*0008*/ 	.byte	0x04, 0x17
        /*000a*/ 	.short	(.L_9 - .L_8)
.L_8:
        /*000c*/ 	.word	0x00000000
        /*0010*/ 	.short	0x0003
        /*0012*/ 	.short	0x0014
        /*0014*/ 	.byte	0x00, 0xf0, 0x11, 0x00


	//----- nvinfo : EIATTR_KPARAM_INFO
	.align		4
.L_9:
        /*0018*/ 	.byte	0x04, 0x17
        /*001a*/ 	.short	(.L_11 - .L_10)
.L_10:
        /*001c*/ 	.word	0x00000000
        /*0020*/ 	.short	0x0002
        /*0022*/ 	.short	0x0010
        /*0024*/ 	.byte	0x00, 0xf0, 0x11, 0x00


	//----- nvinfo : EIATTR_KPARAM_INFO
	.align		4
.L_11:
        /*0028*/ 	.byte	0x04, 0x17
        /*002a*/ 	.short	(.L_13 - .L_12)
.L_12:
        /*002c*/ 	.word	0x00000000
        /*0030*/ 	.short	0x0001
        /*0032*/ 	.short	0x0008
        /*0034*/ 	.byte	0x00, 0xf5, 0x21, 0x00


	//----- nvinfo : EIATTR_KPARAM_INFO
	.align		4
.L_13:
        /*0038*/ 	.byte	0x04, 0x17
        /*003a*/ 	.short	(.L_15 - .L_14)
.L_14:
        /*003c*/ 	.word	0x00000000
        /*0040*/ 	.short	0x0000
        /*0042*/ 	.short	0x0000
        /*0044*/ 	.byte	0x00, 0xf5, 0x21, 0x00


	//----- nvinfo : EIATTR_SPARSE_MMA_MASK
	.align		4
.L_15:
        /*0048*/ 	.byte	0x03, 0x50
        /*004a*/ 	.short	0x0000


	//----- nvinfo : EIATTR_MAXREG_COUNT
	.align		4
        /*004c*/ 	.byte	0x03, 0x1b
        /*004e*/ 	.short	0x00ff


	//----- nvinfo : EIATTR_MERCURY_ISA_VERSION
	.align		4
        /*0050*/ 	.byte	0x03, 0x5f
        /*0052*/ 	.short	0x0101


	//----- nvinfo : EIATTR_VRC_CTA_INIT_COUNT
	.align		4
        /*0054*/ 	.byte	0x02, 0x4a
	.zero		1
	.zero		1


	//----- nvinfo : EIATTR_EXIT_INSTR_OFFSETS
	.align		4
        /*0058*/ 	.byte	0x04, 0x1c
        /*005a*/ 	.short	(.L_17 - .L_16)


	//   ....[0]....
.L_16:
        /*005c*/ 	.word	0x000000c0


	//   ....[1]....
        /*0060*/ 	.word	0x00000640


	//----- nvinfo : EIATTR_CRS_STACK_SIZE
	.align		4
.L_17:
        /*0064*/ 	.byte	0x04, 0x1e
        /*0066*/ 	.short	(.L_19 - .L_18)
.L_18:
        /*0068*/ 	.word	0x00000000


	//----- nvinfo : EIATTR_CBANK_PARAM_SIZE
	.align		4
.L_19:
        /*006c*/ 	.byte	0x03, 0x19
        /*006e*/ 	.short	0x0018


	//----- nvinfo : EIATTR_PARAM_CBANK
	.align		4
        /*0070*/ 	.byte	0x04, 0x0a
        /*0072*/ 	.short	(.L_21 - .L_20)
	.align		4
.L_20:
        /*0074*/ 	.word	index@(.nv.constant0._Z7replacePiS_ii)
        /*0078*/ 	.short	0x0380
        /*007a*/ 	.short	0x0018


	//----- nvinfo : EIATTR_SW_WAR
	.align		4
.L_21:
        /*007c*/ 	.byte	0x04, 0x36
        /*007e*/ 	.short	(.L_23 - .L_22)
.L_22:
        /*0080*/ 	.word	0x00000008
.L_23:


//--------------------- .nv.callgraph             --------------------------
	.section	.nv.callgraph,"",@"SHT_CUDA_CALLGRAPH"
	.align	4
	.sectionentsize	8
	.align		4
        /*0000*/ 	.word	0x00000000
	.align		4
        /*0004*/ 	.word	0xffffffff
	.align		4
        /*0008*/ 	.word	0x00000000
	.align		4
        /*000c*/ 	.word	0xfffffffe
	.align		4
        /*0010*/ 	.word	0x00000000
	.align		4
        /*0014*/ 	.word	0xfffffffd
	.align		4
        /*0018*/ 	.word	0x00000000
	.align		4
        /*001c*/ 	.word	0xfffffffc


//--------------------- .text._Z7replacePiS_ii    --------------------------
	.section	.text._Z7replacePiS_ii,"ax",@progbits
	.align	128
        .global         _Z7replacePiS_ii
        .type           _Z7replacePiS_ii,@function
        .size           _Z7replacePiS_ii,(.L_x_10 - _Z7replacePiS_ii)
        .other          _Z7replacePiS_ii,@"STO_CUDA_ENTRY STV_DEFAULT"
_Z7replacePiS_ii:
.text._Z7replacePiS_ii:
[----:B------:R-:W-:Y:S01]  /*0000*/  LDC R1, c[0x0][0x37c] ;  /* 0x0000df00ff017b82 */ /* 0x000fe20000000800 */
[----:B------:R-:W0:Y:S07]  /*0010*/  S2R R0, SR_TID.X ;  /* 0x0000000000007919 */ /* 0x000e2e0000002100 */
[----:B------:R-:W1:Y:S01]  /*0020*/  LDC R4, c[0x0][0x364] ;  /* 0x0000d900ff047b82 */ /* 0x000e620000000800 */
[----:B------:R-:W2:Y:S01]  /*0030*/  LDCU.64 UR4, c[0x0][0x390] ;  /* 0x00007200ff0477ac */ /* 0x000ea20008000a00 */
[----:B------:R-:W1:Y:S06]  /*0040*/  S2R R3, SR_TID.Y ;  /* 0x0000000000037919 */ /* 0x000e6c0000002200 */
[----:B------:R-:W0:Y:S08]  /*0050*/  S2UR UR7, SR_CTAID.X ;  /* 0x00000000000779c3 */ /* 0x000e300000002500 */
[----:B------:R-:W0:Y:S08]  /*0060*/  LDC R5, c[0x0][0x360] ;  /* 0x0000d800ff057b82 */ /* 0x000e300000000800 */
[----:B------:R-:W1:Y:S01]  /*0070*/  S2UR UR6, SR_CTAID.Y ;  /* 0x00000000000679c3 */ /* 0x000e620000002600 */
[----:B0-----:R-:W-:-:S05]  /*0080*/  IMAD R5, R5, UR7, R0 ;  /* 0x0000000705057c24 */ /* 0x001fca000f8e0200 */
[----:B--2---:R-:W-:Y:S01]  /*0090*/  ISETP.GE.AND P0, PT, R5, UR5, PT ;  /* 0x0000000505007c0c */ /* 0x004fe2000bf06270 */
[----:B-1----:R-:W-:-:S05]  /*00a0*/  IMAD R4, R4, UR6, R3 ;  /* 0x0000000604047c24 */ /* 0x002fca000f8e0203 */
[----:B------:R-:W-:-:S13]  /*00b0*/  ISETP.GE.OR P0, PT, R4, UR4, P0 ;  /* 0x0000000404007c0c */ /* 0x000fda0008706670 */
[----:B------:R-:W-:Y:S05]  /*00c0*/  @P0 EXIT ;  /* 0x000000000000094d */ /* 0x000fea0003800000 */
[----:B------:R-:W0:Y:S01]  /*00d0*/  LDC.64 R2, c[0x0][0x380] ;  /* 0x0000e000ff027b82 */ /* 0x000e220000000a00 */
[----:B------:R-:W1:Y:S01]  /*00e0*/  LDCU.64 UR6, c[0x0][0x358] ;  /* 0x00006b00ff0677ac */ /* 0x000e620008000a00 */
[----:B------:R-:W-:-:S04]  /*00f0*/  IMAD R0, R4, UR5, R5 ;  /* 0x0000000504007c24 */ /* 0x000fc8000f8e0205 */
[----:B0-----:R-:W-:-:S06]  /*0100*/  IMAD.WIDE R2, R0, 0x4, R2 ;  /* 0x0000000400027825 */ /* 0x001fcc00078e0202 */
[----:B-1----:R0:W5:Y:S01]  /*0110*/  LDG.E R2, desc[UR6][R2.64] ;  /* 0x0000000602027981 */ /* 0x002162000c1e1900 */
[----:B------:R-:W-:Y:S01]  /*0120*/  UIADD3 UR4, UPT, UPT, UR4, -0x1, URZ ;  /* 0xffffffff04047890 */ /* 0x000fe2000fffe0ff */
[----:B------:R-:W-:Y:S05]  /*0130*/  BSSY.RECONVERGENT B0, `(.L_x_0) ;  /* 0x000004d000007945 */ /* 0x000fea0003800200 */
[----:B------:R-:W-:Y:S01]  /*0140*/  ISETP.NE.AND P0, PT, R4, UR4, PT ;  /* 0x0000000404007c0c */ /* 0x000fe2000bf05270 */
[----:B------:R-:W-:-:S03]  /*0150*/  UIADD3 UR4, UPT, UPT, UR5, -0x1, URZ ;  /* 0xffffffff05047890 */ /* 0x000fc6000fffe0ff */
[----:B------:R-:W-:-:S04]  /*0160*/  ISETP.EQ.OR P0, PT, R4, RZ, !P0 ;  /* 0x000000ff0400720c */ /* 0x000fc80004702670 */
[----:B------:R-:W-:-:S04]  /*0170*/  ISETP.EQ.OR P0, PT, R5, RZ, P0 ;  /* 0x000000ff0500720c */ /* 0x000fc80000702670 */
[----:B------:R-:W-:-:S13]  /*0180*/  ISETP.EQ.OR P0, PT, R5, UR4, P0 ;  /* 0x0000000405007c0c */ /* 0x000fda0008702670 */
[----:B0-----:R-:W-:Y:S05]  /*0190*/  @P0 BRA `(.L_x_1) ;  /* 0x0000000400180947 */ /* 0x001fea0003800000 */
[----:B-----5:R-:W-:Y:S01]  /*01a0*/  ISETP.GE.AND P0, PT, R2, 0x1, PT ;  /* 0x000000010200780c */ /* 0x020fe20003f06270 */
[----:B------:R-:W-:Y:S01]  /*01b0*/  BSSY.RECONVERGENT B1, `(.L_x_2) ;  /* 0x000000c000017945 */ /* 0x000fe20003800200 */
[----:B------:R-:W-:Y:S02]  /*01c0*/  IMAD.MOV.U32 R3, RZ, RZ, RZ ;  /* 0x000000ffff037224 */ /* 0x000fe400078e00ff */
[----:B------:R-:W-:-:S09]  /*01d0*/  IMAD.MOV.U32 R5, RZ, RZ, RZ ;  /* 0x000000ffff057224 */ /* 0x000fd200078e00ff */
[----:B------:R-:W-:Y:S05]  /*01e0*/  @!P0 BRA `(.L_x_3) ;  /* 0x0000000000208947 */ /* 0x000fea0003800000 */
[----:B------:R-:W-:Y:S02]  /*01f0*/  IMAD.MOV.U32 R5, RZ, RZ, RZ ;  /* 0x000000ffff057224 */ /* 0x000fe400078e00ff */
[----:B------:R-:W-:-:S07]  /*0200*/  IMAD.MOV.U32 R3, RZ, RZ, RZ ;  /* 0x000000ffff037224 */ /* 0x000fce00078e00ff */
.L_x_4:
[C---:B------:R-:W-:Y:S02]  /*0210*/  ISETP.GE.U32.AND P0, PT, R2.reuse, 0x2, PT ;  /* 0x000000020200780c */ /* 0x040fe40003f06070 */
[----:B------:R-:W-:Y:S02]  /*0220*/  LOP3.LUT R4, R2, 0x1, RZ, 0xc, !PT ;  /* 0x0000000102047812 */ /* 0x000fe400078e0cff */
[----:B------:R-:W-:Y:S02]  /*0230*/  SHF.R.U32.HI R2, RZ, 0x1, R2 ;  /* 0x00000001ff027819 */ /* 0x000fe40000011602 */
[----:B------:R-:W-:Y:S01]  /*0240*/  IADD3 R5, PT, PT, R5, 0x1, RZ ;  /* 0x0000000105057810 */ /* 0x000fe20007ffe0ff */
[----:B------:R-:W-:-:S06]  /*0250*/  IMAD R3, R3, 0xa, R4 ;  /* 0x0000000a03037824 */ /* 0x000fcc00078e0204 */
[----:B------:R-:W-:Y:S05]  /*0260*/  @P0 BRA `(.L_x_4) ;  /* 0xfffffffc00e80947 */ /* 0x000fea000383ffff */
.L_x_3:
[----:B------:R-:W-:Y:S05]  /*0270*/  BSYNC.RECONVERGENT B1 ;  /* 0x0000000000017941 */ /* 0x000fea0003800200 */
.L_x_2:
[----:B------:R-:W-:Y:S01]  /*0280*/  ISETP.NE.AND P0, PT, R5, RZ, PT ;  /* 0x000000ff0500720c */ /* 0x000fe20003f05270 */
[----:B------:R-:W-:-:S12]  /*0290*/  IMAD.MOV.U32 R2, RZ, RZ, RZ ;  /* 0x000000ffff027224 */ /* 0x000fd800078e00ff */
[----:B------:R-:W-:Y:S05]  /*02a0*/  @!P0 BRA `(.L_x_1) ;  /* 0x0000000000d48947 */ /* 0x000fea0003800000 */
[C---:B------:R-:W-:Y:S01]  /*02b0*/  ISETP.GE.U32.AND P1, PT, R5.reuse, 0x4, PT ;  /* 0x000000040500780c */ /* 0x040fe20003f26070 */
[----:B------:R-:W-:Y:S01]  /*02c0*/  BSSY.RECONVERGENT B1, `(.L_x_5) ;  /* 0x0000028000017945 */ /* 0x000fe20003800200 */
[----:B------:R-:W-:Y:S01]  /*02d0*/  LOP3.LUT R4, R5, 0x3, RZ, 0xc0, !PT ;  /* 0x0000000305047812 */ /* 0x000fe200078ec0ff */
[----:B------:R-:W-:-:S03]  /*02e0*/  IMAD.MOV.U32 R2, RZ, RZ, RZ ;  /* 0x000000ffff027224 */ /* 0x000fc600078e00ff */
[----:B------:R-:W-:-:S07]  /*02f0*/  ISETP.NE.AND P0, PT, R4, RZ, PT ;  /* 0x000000ff0400720c */ /* 0x000fce0003f05270 */
[----:B------:R-:W-:Y:S06]  /*0300*/  @!P1 BRA `(.L_x_6) ;  /* 0x00000000008c9947 */ /* 0x000fec0003800000 */
[----:B------:R-:W-:Y:S01]  /*0310*/  LOP3.LUT R5, R5, 0xfffffffc, RZ, 0xc0, !PT ;  /* 0xfffffffc05057812 */ /* 0x000fe200078ec0ff */
[----:B------:R-:W-:-:S03]  /*0320*/  IMAD.MOV.U32 R2, RZ, RZ, RZ ;  /* 0x000000ffff027224 */ /* 0x000fc600078e00ff */
[----:B------:R-:W-:-:S07]  /*0330*/  IADD3 R5, PT, PT, -R5, RZ, RZ ;  /* 0x000000ff05057210 */ /* 0x000fce0007ffe1ff */
.L_x_7:
[----:B------:R-:W-:-:S04]  /*0340*/  IMAD.HI R6, R3, 0x66666667, RZ ;  /* 0x6666666703067827 */ /* 0x000fc800078e02ff */
[----:B------:R-:W-:Y:S01]  /*0350*/  IMAD.HI R8, R3, 0x51eb851f, RZ ;  /* 0x51eb851f03087827 */ /* 0x000fe200078e02ff */
[----:B------:R-:W-:-:S03]  /*0360*/  SHF.R.U32.HI R7, RZ, 0x1f, R6 ;  /* 0x0000001fff077819 */ /* 0x000fc60000011606 */
[----:B------:R-:W-:Y:S01]  /*0370*/  IMAD.HI R11, R3, 0x10624dd3, RZ ;  /* 0x10624dd3030b7827 */ /* 0x000fe200078e02ff */
[----:B------:R-:W-:Y:S02]  /*0380*/  LEA.HI.SX32 R6, R6, R7, 0x1e ;  /* 0x0000000706067211 */ /* 0x000fe400078ff2ff */
[----:B------:R-:W-:Y:S01]  /*0390*/  SHF.R.U32.HI R9, RZ, 0x1f, R8 ;  /* 0x0000001fff097819 */ /* 0x000fe20000011608 */
[----:B------:R-:W-:Y:S01]  /*03a0*/  VIADD R5, R5, 0x4 ;  /* 0x0000000405057836 */ /* 0x000fe20000000000 */
[----:B------:R-:W-:Y:S01]  /*03b0*/  SHF.R.U32.HI R12, RZ, 0x1f, R11 ;  /* 0x0000001fff0c7819 */ /* 0x000fe2000001160b */
[----:B------:R-:W-:Y:S01]  /*03c0*/  IMAD.HI R7, R6, 0x66666667, RZ ;  /* 0x6666666706077827 */ /* 0x000fe200078e02ff */
[----:B------:R-:W-:Y:S02]  /*03d0*/  LEA.HI.SX32 R10, R8, R9, 0x1b ;  /* 0x00000009080a7211 */ /* 0x000fe400078fdaff */
[----:B------:R-:W-:Y:S02]  /*03e0*/  LEA.HI.SX32 R12, R11, R12, 0x1a ;  /* 0x0000000c0b0c7211 */ /* 0x000fe400078fd2ff */
[----:B------:R-:W-:Y:S01]  /*03f0*/  SHF.R.U32.HI R8, RZ, 0x1f, R7 ;  /* 0x0000001fff087819 */ /* 0x000fe20000011607 */
[----:B------:R-:W-:Y:S01]  /*0400*/  IMAD.HI R11, R10, 0x66666667, RZ ;  /* 0x666666670a0b7827 */ /* 0x000fe200078e02ff */
[----:B------:R-:W-:-:S02]  /*0410*/  ISETP.NE.AND P1, PT, R5, RZ, PT ;  /* 0x000000ff0500720c */ /* 0x000fc40003f25270 */
[----:B------:R-:W-:Y:S01]  /*0420*/  LEA.HI.SX32 R9, R7, R8, 0x1e ;  /* 0x0000000807097211 */ /* 0x000fe200078ff2ff */
[----:B------:R-:W-:Y:S01]  /*0430*/  IMAD.HI R13, R12, 0x66666667, RZ ;  /* 0x666666670c0d7827 */ /* 0x000fe200078e02ff */
[----:B------:R-:W-:-:S03]  /*0440*/  SHF.R.U32.HI R8, RZ, 0x1f, R11 ;  /* 0x0000001fff087819 */ /* 0x000fc6000001160b */
[----:B------:R-:W-:Y:S01]  /*0450*/  IMAD R7, R6, -0xa, R3 ;  /* 0xfffffff606077824 */ /* 0x000fe200078e0203 */
[----:B------:R-:W-:Y:S01]  /*0460*/  SHF.R.U32.HI R14, RZ, 0x1f, R13 ;  /* 0x0000001fff0e7819 */ /* 0x000fe2000001160d */
[----:B------:R-:W-:Y:S01]  /*0470*/  IMAD R6, R9, -0xa, R6 ;  /* 0xfffffff609067824 */ /* 0x000fe200078e0206 */
[----:B------:R-:W-:Y:S01]  /*0480*/  LEA.HI.SX32 R11, R11, R8, 0x1e ;  /* 0x000000080b0b7211 */ /* 0x000fe200078ff2ff */
[----:B------:R-:W-:Y:S01]  /*0490*/  IMAD R7, R2, 0xa, R7 ;  /* 0x0000000a02077824 */ /* 0x000fe200078e0207 */
[----:B------:R-:W-:Y:S01]  /*04a0*/  LEA.HI.SX32 R13, R13, R14, 0x1e ;  /* 0x0000000e0d0d7211 */ /* 0x000fe200078ff2ff */
[----:B------:R-:W-:-:S04]  /*04b0*/  IMAD.HI R3, R3, 0x68db8bad, RZ ;  /* 0x68db8bad03037827 */ /* 0x000fc800078e02ff */
[----:B------:R-:W-:Y:S01]  /*04c0*/  IMAD R11, R11, -0xa, R10 ;  /* 0xfffffff60b0b7824 */ /* 0x000fe200078e020a */
[----:B------:R-:W-:Y:S01]  /*04d0*/  SHF.R.U32.HI R2, RZ, 0x1f, R3 ;  /* 0x0000001fff027819 */ /* 0x000fe20000011603 */
[----:B------:R-:W-:Y:S02]  /*04e0*/  IMAD R6, R7, 0xa, R6 ;  /* 0x0000000a07067824 */ /* 0x000fe400078e0206 */
[----:B------:R-:W-:Y:S01]  /*04f0*/  IMAD R13, R13, -0xa, R12 ;  /* 0xfffffff60d0d7824 */ /* 0x000fe200078e020c */
[----:B------:R-:W-:Y:S01]  /*0500*/  LEA.HI.SX32 R3, R3, R2, 0x14 ;  /* 0x0000000203037211 */ /* 0x000fe200078fa2ff */
[----:B------:R-:W-:-:S04]  /*0510*/  IMAD R6, R6, 0xa, R11 ;  /* 0x0000000a06067824 */ /* 0x000fc800078e020b */
[----:B------:R-:W-:Y:S01]  /*0520*/  IMAD R2, R6, 0xa, R13 ;  /* 0x0000000a06027824 */ /* 0x000fe200078e020d */
[----:B------:R-:W-:Y:S06]  /*0530*/  @P1 BRA `(.L_x_7) ;  /* 0xfffffffc00801947 */ /* 0x000fec000383ffff */
.L_x_6:
[----:B------:R-:W-:Y:S05]  /*0540*/  BSYNC.RECONVERGENT B1 ;  /* 0x0000000000017941 */ /* 0x000fea0003800200 */
.L_x_5:
[----:B------:R-:W-:Y:S05]  /*0550*/  @!P0 BRA `(.L_x_1) ;  /* 0x0000000000288947 */ /* 0x000fea0003800000 */
[----:B------:R-:W-:-:S07]  /*0560*/  IMAD.MOV R4, RZ, RZ, -R4 ;  /* 0x000000ffff047224 */ /* 0x000fce00078e0a04 */
.L_x_8:
[----:B------:R-:W-:Y:S01]  /*0570*/  IMAD.HI R5, R3, 0x66666667, RZ ;  /* 0x6666666703057827 */ /* 0x000fe200078e02ff */
[----:B------:R-:W-:-:S04]  /*0580*/  IADD3 R4, PT, PT, R4, 0x1, RZ ;  /* 0x0000000104047810 */ /* 0x000fc80007ffe0ff */
[----:B------:R-:W-:Y:S02]  /*0590*/  ISETP.NE.AND P0, PT, R4, RZ, PT ;  /* 0x000000ff0400720c */ /* 0x000fe40003f05270 */
[----:B------:R-:W-:-:S04]  /*05a0*/  SHF.R.U32.HI R6, RZ, 0x1f, R5 ;  /* 0x0000001fff067819 */ /* 0x000fc80000011605 */
[----:B------:R-:W-:-:S05]  /*05b0*/  LEA.HI.SX32 R6, R5, R6, 0x1e ;  /* 0x0000000605067211 */ /* 0x000fca00078ff2ff */
[----:B------:R-:W-:-:S04]  /*05c0*/  IMAD R3, R6, -0xa, R3 ;  /* 0xfffffff606037824 */ /* 0x000fc800078e0203 */
[----:B------:R-:W-:Y:S02]  /*05d0*/  IMAD R2, R2, 0xa, R3 ;  /* 0x0000000a02027824 */ /* 0x000fe400078e0203 */
[----:B------:R-:W-:Y:S01]  /*05e0*/  IMAD.MOV.U32 R3, RZ, RZ, R6 ;  /* 0x000000ffff037224 */ /* 0x000fe200078e0006 */
[----:B------:R-:W-:Y:S06]  /*05f0*/  @P0 BRA `(.L_x_8) ;  /* 0xfffffffc00dc0947 */ /* 0x000fec000383ffff */
.L_x_1:
[----:B------:R-:W-:Y:S05]  /*0600*/  BSYNC.RECONVERGENT B0 ;  /* 0x0000000000007941 */ /* 0x000fea0003800200 */
.L_x_0:
[----:B------:R-:W0:Y:S02]  /*0610*/  LDC.64 R4, c[0x0][0x388] ;  /* 0x0000e200ff047b82 */ /* 0x000e240000000a00 */
[----:B0-----:R-:W-:-:S05]  /*0620*/  IMAD.WIDE R4, R0, 0x4, R4 ;  /* 0x0000000400047825 */ /* 0x001fca00078e0204 */
[----:B-----5:R-:W-:Y:S01]  /*0630*/  STG.E desc[UR6][R4.64], R2 ;  /* 0x0000000204007986 */ /* 0x020fe2000c101906 */
[----:B------:R-:W-:Y:S05]  /*0640*/  EXIT ;  /* 0x000000000000794d */ /* 0x000fea0003800000 */
.L_x_9:
[----:B------:R-:W-:-:S00]  /*0650*/  BRA `(.L_x_9) ;  /* 0xfffffffc00fc7947 */ /* 0x000fc0000383ffff */
[----:B------:R-:W-:-:S00]  /*0660*/  NOP ;  /* 0x0000000000007918 */ /* 0x000fc00000000000 */
        /* <DEDUP_REMOVED lines=9> */
.L_x_10:


//--------------------- .nv.shared.reserved.0     --------------------------
	.section	.nv.shared.reserved.0,"aw",@nobits
	.weak		__nv_reservedSMEM_offset_0_alias
	.size		__nv_reservedSMEM_offset_0_alias, 0, 64
	.other		__nv_reservedSMEM_offset_0_alias,@"STO_CUDA_RESERVED_SHARED STV_DEFAULT"
__nv_reservedSMEM_offset_0_alias:
	.zero		0
	.zero		64


//--------------------- .nv.constant0._Z7replacePiS_ii --------------------------
	.section	.nv.constant0._Z7replacePiS_ii,"a",@progbits
	.sectionflags	@""
	.align	4
.nv.constant0._Z7replacePiS_ii:
	.zero		920


//--------------------- SYMBOLS --------------------------

	.type		.nv.reservedSmem.offset0,@object
	.size		.nv.reservedSmem.offset0,0x4
